//
// Generated by NVIDIA NVVM Compiler
//
// Compiler Build ID: CL-36424714
// Cuda compilation tools, release 13.0, V13.0.88
// Based on NVVM 20.0.0
//

.version 9.0
.target sm_100
.address_size 64

	// .globl	_Z9add_basicPii

.visible .entry _Z9add_basicPii(
	.param .u64 .ptr .align 1 _Z9add_basicPii_param_0,
	.param .u32 _Z9add_basicPii_param_1
)
{
	.reg .pred 	%p<7>;
	.reg .b32 	%r<41>;
	.reg .b64 	%rd<11>;

	ld.param.u64 	%rd2, [_Z9add_basicPii_param_0];
	ld.param.u32 	%r12, [_Z9add_basicPii_param_1];
	cvta.to.global.u64 	%rd1, %rd2;
	mov.u32 	%r13, %ctaid.x;
	mov.u32 	%r14, %ntid.x;
	mov.u32 	%r15, %tid.x;
	mad.lo.s32 	%r39, %r13, %r14, %r15;
	mov.u32 	%r16, %nctaid.x;
	mul.lo.s32 	%r2, %r14, %r16;
	setp.ge.s32 	%p1, %r39, %r12;
	@%p1 bra 	$L__BB0_7;
	add.s32 	%r17, %r39, %r2;
	max.s32 	%r18, %r12, %r17;
	setp.lt.s32 	%p2, %r17, %r12;
	selp.u32 	%r19, 1, 0, %p2;
	add.s32 	%r20, %r17, %r19;
	sub.s32 	%r21, %r18, %r20;
	div.u32 	%r22, %r21, %r2;
	add.s32 	%r3, %r22, %r19;
	and.b32  	%r23, %r3, 3;
	setp.eq.s32 	%p3, %r23, 3;
	@%p3 bra 	$L__BB0_4;
	add.s32 	%r24, %r3, 1;
	and.b32  	%r25, %r24, 3;
	neg.s32 	%r37, %r25;
$L__BB0_3:
	.pragma "nounroll";
	mul.wide.s32 	%rd3, %r39, 4;
	add.s64 	%rd4, %rd1, %rd3;
	ld.global.u32 	%r26, [%rd4];
	shl.b32 	%r27, %r26, 1;
	st.global.u32 	[%rd4], %r27;
	add.s32 	%r39, %r39, %r2;
	add.s32 	%r37, %r37, 1;
	setp.ne.s32 	%p4, %r37, 0;
	@%p4 bra 	$L__BB0_3;
$L__BB0_4:
	setp.lt.u32 	%p5, %r3, 3;
	@%p5 bra 	$L__BB0_7;
	mul.wide.s32 	%rd7, %r2, 4;
	shl.b32 	%r36, %r2, 2;
$L__BB0_6:
	mul.wide.s32 	%rd5, %r39, 4;
	add.s64 	%rd6, %rd1, %rd5;
	ld.global.u32 	%r28, [%rd6];
	shl.b32 	%r29, %r28, 1;
	st.global.u32 	[%rd6], %r29;
	add.s64 	%rd8, %rd6, %rd7;
	ld.global.u32 	%r30, [%rd8];
	shl.b32 	%r31, %r30, 1;
	st.global.u32 	[%rd8], %r31;
	add.s64 	%rd9, %rd8, %rd7;
	ld.global.u32 	%r32, [%rd9];
	shl.b32 	%r33, %r32, 1;
	st.global.u32 	[%rd9], %r33;
	add.s64 	%rd10, %rd9, %rd7;
	ld.global.u32 	%r34, [%rd10];
	shl.b32 	%r35, %r34, 1;
	st.global.u32 	[%rd10], %r35;
	add.s32 	%r39, %r36, %r39;
	setp.lt.s32 	%p6, %r39, %r12;
	@%p6 bra 	$L__BB0_6;
$L__BB0_7:
	ret;

}


// ===== COMPILED SASS (sm_100) =====

	.target	sm_100

	.elftype	@"ET_EXEC"


//--------------------- .note.nv.tkinfo           --------------------------
	.section	.note.nv.tkinfo,"",@"SHT_NOTE"
	.sectionflags	@"SHF_NOTE_NV_TKINFO"
	.tkinfo
        /*0018*/ 	.word	0x00000002
        /*0030*/ 	.string	""
        /*0030*/ 	.string	"ptxas"
        /*0030*/ 	.string	"Cuda compilation tools, release 13.0, V13.0.88"
        /*0030*/ 	.string	"Build cuda_13.0.r13.0/compiler.36424714_0"
        /*0030*/ 	.string	"-arch sm_100 -m 64 "



//--------------------- .note.nv.cuinfo           --------------------------
	.section	.note.nv.cuinfo,"",@"SHT_NOTE"
	.sectionflags	@"SHF_NOTE_NV_CUINFO"
        /*0018*/ 	.short	0x0002
        /*001a*/ 	.short	0x0064
        /*001c*/ 	.short	0x0082
	.zero		2


//--------------------- .nv.info                  --------------------------
	.section	.nv.info,"",@"SHT_CUDA_INFO"
	.align	4


	//----- nvinfo : EIATTR_REGCOUNT
	.align		4
        /*0000*/ 	.byte	0x04, 0x2f
        /*0002*/ 	.short	(.L_1 - .L_0)
	.align		4
.L_0:
        /*0004*/ 	.word	index@(_Z9add_basicPii)
        /*0008*/ 	.word	0x00000018


	//----- nvinfo : EIATTR_FRAME_SIZE
	.align		4
.L_1:
        /*000c*/ 	.byte	0x04, 0x11
        /*000e*/ 	.short	(.L_3 - .L_2)
	.align		4
.L_2:
        /*0010*/ 	.word	index@(_Z9add_basicPii)
        /*0014*/ 	.word	0x00000000


	//----- nvinfo : EIATTR_MIN_STACK_SIZE
	.align		4
.L_3:
        /*0018*/ 	.byte	0x04, 0x12
        /*001a*/ 	.short	(.L_5 - .L_4)
	.align		4
.L_4:
        /*001c*/ 	.word	index@(_Z9add_basicPii)
        /*0020*/ 	.word	0x00000000
.L_5:


//--------------------- .nv.compat                --------------------------
	.section	.nv.compat,"",@"SHT_CUDA_COMPAT_INFO"
	.align	4
        /*0000*/ 	.byte	0x02, 0x09, 0x00, 0x00, 0x02, 0x02, 0x01, 0x00, 0x02, 0x05, 0x05, 0x00, 0x03, 0x07, 0x01, 0x01
        /*0010*/ 	.byte	0x02, 0x03, 0x00, 0x00, 0x02, 0x06, 0x01, 0x00, 0x04, 0x0b, 0x08, 0x00, 0x09, 0x00, 0x00, 0x00
        /*0020*/ 	.byte	0x00, 0x00, 0x00, 0x00


//--------------------- .nv.info._Z9add_basicPii  --------------------------
	.section	.nv.info._Z9add_basicPii,"",@"SHT_CUDA_INFO"
	.sectionflags	@""
	.align	4


	//----- nvinfo : EIATTR_CUDA_API_VERSION
	.align		4
        /*0000*/ 	.byte	0x04, 0x37
        /*0002*/ 	.short	(.L_7 - .L_6)
.L_6:
        /*0004*/ 	.word	0x00000082


	//----- nvinfo : EIATTR_KPARAM_INFO
	.align		4
.L_7:
        /*0008*/ 	.byte	0x04, 0x17
        /*000a*/ 	.short	(.L_9 - .L_8)
.L_8:
        /*000c*/ 	.word	0x00000000
        /*0010*/ 	.short	0x0001
        /*0012*/ 	.short	0x0008
        /*0014*/ 	.byte	0x00, 0xf0, 0x11, 0x00


	//----- nvinfo : EIATTR_KPARAM_INFO
	.align		4
.L_9:
        /*0018*/ 	.byte	0x04, 0x17
        /*001a*/ 	.short	(.L_11 - .L_10)
.L_10:
        /*001c*/ 	.word	0x00000000
        /*0020*/ 	.short	0x0000
        /*0022*/ 	.short	0x0000
        /*0024*/ 	.byte	0x00, 0xf5, 0x21, 0x00


	//----- nvinfo : EIATTR_SPARSE_MMA_MASK
	.align		4
.L_11:
        /*0028*/ 	.byte	0x03, 0x50
        /*002a*/ 	.short	0x0000


	//----- nvinfo : EIATTR_MAXREG_COUNT
	.align		4
        /*002c*/ 	.byte	0x03, 0x1b
        /*002e*/ 	.short	0x00ff


	//----- nvinfo : EIATTR_MERCURY_ISA_VERSION
	.align		4
        /*0030*/ 	.byte	0x03, 0x5f
        /*0032*/ 	.short	0x0101


	//----- nvinfo : EIATTR_VRC_CTA_INIT_COUNT
	.align		4
        /*0034*/ 	.byte	0x02, 0x4a
	.zero		1
	.zero		1


	//----- nvinfo : EIATTR_EXIT_INSTR_OFFSETS
	.align		4
        /*0038*/ 	.byte	0x04, 0x1c
        /*003a*/ 	.short	(.L_13 - .L_12)


	//   ....[0]....
.L_12:
        /*003c*/ 	.word	0x00000090


	//   ....[1]....
        /*0040*/ 	.word	0x00000360


	//   ....[2]....
        /*0044*/ 	.word	0x000004a0


	//----- nvinfo : EIATTR_CRS_STACK_SIZE
	.align		4
.L_13:
        /*0048*/ 	.byte	0x04, 0x1e
        /*004a*/ 	.short	(.L_15 - .L_14)
.L_14:
        /*004c*/ 	.word	0x00000000


	//----- nvinfo : EIATTR_CBANK_PARAM_SIZE
	.align		4
.L_15:
        /*0050*/ 	.byte	0x03, 0x19
        /*0052*/ 	.short	0x000c


	//----- nvinfo : EIATTR_PARAM_CBANK
	.align		4
        /*0054*/ 	.byte	0x04, 0x0a
        /*0056*/ 	.short	(.L_17 - .L_16)
	.align		4
.L_16:
        /*0058*/ 	.word	index@(.nv.constant0._Z9add_basicPii)
        /*005c*/ 	.short	0x0380
        /*005e*/ 	.short	0x000c


	//----- nvinfo : EIATTR_SW_WAR
	.align		4
.L_17:
        /*0060*/ 	.byte	0x04, 0x36
        /*0062*/ 	.short	(.L_19 - .L_18)
.L_18:
        /*0064*/ 	.word	0x00000008
.L_19:


//--------------------- .nv.callgraph             --------------------------
	.section	.nv.callgraph,"",@"SHT_CUDA_CALLGRAPH"
	.align	4
	.sectionentsize	8
	.align		4
        /*0000*/ 	.word	0x00000000
	.align		4
        /*0004*/ 	.word	0xffffffff
	.align		4
        /*0008*/ 	.word	0x00000000
	.align		4
        /*000c*/ 	.word	0xfffffffe
	.align		4
        /*0010*/ 	.word	0x00000000
	.align		4
        /*0014*/ 	.word	0xfffffffd
	.align		4
        /*0018*/ 	.word	0x00000000
	.align		4
        /*001c*/ 	.word	0xfffffffc


//--------------------- .text._Z9add_basicPii     --------------------------
	.section	.text._Z9add_basicPii,"ax",@progbits
	.align	128
        .global         _Z9add_basicPii
        .type           _Z9add_basicPii,@function
        .size           _Z9add_basicPii,(.L_x_5 - _Z9add_basicPii)
        .other          _Z9add_basicPii,@"STO_CUDA_ENTRY STV_DEFAULT"
_Z9add_basicPii:
.text._Z9add_basicPii:
[----:B------:R-:W-:Y:S01]  /*0000*/  LDC R1, c[0x0][0x37c] ;  /* 0x0000df00ff017b82 */ /* 0x000fe20000000800 */
[----:B------:R-:W0:Y:S07]  /*0010*/  S2R R5, SR_TID.X ;  /* 0x0000000000057919 */ /* 0x000e2e0000002100 */
[----:B------:R-:W0:Y:S01]  /*0020*/  S2UR UR4, SR_CTAID.X ;  /* 0x00000000000479c3 */ /* 0x000e220000002500 */
[----:B------:R-:W1:Y:S07]  /*0030*/  LDCU UR6, c[0x0][0x388] ;  /* 0x00007100ff0677ac */ /* 0x000e6e0008000800 */
[----:B------:R-:W0:Y:S01]  /*0040*/  LDC R0, c[0x0][0x360] ;  /* 0x0000d800ff007b82 */ /* 0x000e220000000800 */
[----:B------:R-:W2:Y:S01]  /*0050*/  LDCU UR5, c[0x0][0x370] ;  /* 0x00006e00ff0577ac */ /* 0x000ea20008000800 */
[----:B0-----:R-:W-:-:S02]  /*0060*/  IMAD R5, R0, UR4, R5 ;  /* 0x0000000400057c24 */ /* 0x001fc4000f8e0205 */
[----:B--2---:R-:W-:-:S03]  /*0070*/  IMAD R0, R0, UR5, RZ ;  /* 0x0000000500007c24 */ /* 0x004fc6000f8e02ff */
[----:B-1----:R-:W-:-:S13]  /*0080*/  ISETP.GE.AND P0, PT, R5, UR6, PT ;  /* 0x0000000605007c0c */ /* 0x002fda000bf06270 */
[----:B------:R-:W-:Y:S05]  /*0090*/  @P0 EXIT ;  /* 0x000000000000094d */ /* 0x000fea0003800000 */
[----:B------:R-:W0:Y:S01]  /*00a0*/  I2F.U32.RP R8, R0 ;  /* 0x0000000000087306 */ /* 0x000e220000209000 */
[C---:B------:R-:W-:Y:S01]  /*00b0*/  IADD3 R4, PT, PT, R0.reuse, R5, RZ ;  /* 0x0000000500047210 */ /* 0x040fe20007ffe0ff */
[----:B------:R-:W-:Y:S01]  /*00c0*/  IMAD.MOV R9, RZ, RZ, -R0 ;  /* 0x000000ffff097224 */ /* 0x000fe200078e0a00 */
[----:B------:R-:W-:Y:S01]  /*00d0*/  ISETP.NE.U32.AND P2, PT, R0, RZ, PT ;  /* 0x000000ff0000720c */ /* 0x000fe20003f45070 */
[----:B------:R-:W1:Y:S01]  /*00e0*/  LDCU.64 UR4, c[0x0][0x358] ;  /* 0x00006b00ff0477ac */ /* 0x000e620008000a00 */
[C---:B------:R-:W-:Y:S01]  /*00f0*/  ISETP.GE.AND P0, PT, R4.reuse, UR6, PT ;  /* 0x0000000604007c0c */ /* 0x040fe2000bf06270 */
[----:B------:R-:W-:Y:S01]  /*0100*/  BSSY.RECONVERGENT B0, `(.L_x_0) ;  /* 0x0000025000007945 */ /* 0x000fe20003800200 */
[----:B------:R-:W-:Y:S02]  /*0110*/  VIMNMX R7, PT, PT, R4, UR6, !PT ;  /* 0x0000000604077c48 */ /* 0x000fe4000ffe0100 */
[----:B------:R-:W-:-:S04]  /*0120*/  SEL R6, RZ, 0x1, P0 ;  /* 0x00000001ff067807 */ /* 0x000fc80000000000 */
[----:B------:R-:W-:Y:S01]  /*0130*/  IADD3 R7, PT, PT, R7, -R4, -R6 ;  /* 0x8000000407077210 */ /* 0x000fe20007ffe806 */
[----:B0-----:R-:W0:Y:S02]  /*0140*/  MUFU.RCP R8, R8 ;  /* 0x0000000800087308 */ /* 0x001e240000001000 */
[----:B0-----:R-:W-:-:S06]  /*0150*/  VIADD R2, R8, 0xffffffe ;  /* 0x0ffffffe08027836 */ /* 0x001fcc0000000000 */
[----:B------:R0:W2:Y:S02]  /*0160*/  F2I.FTZ.U32.TRUNC.NTZ R3, R2 ;  /* 0x0000000200037305 */ /* 0x0000a4000021f000 */
[----:B0-----:R-:W-:Y:S02]  /*0170*/  IMAD.MOV.U32 R2, RZ, RZ, RZ ;  /* 0x000000ffff027224 */ /* 0x001fe400078e00ff */
[----:B--2---:R-:W-:-:S04]  /*0180*/  IMAD R9, R9, R3, RZ ;  /* 0x0000000309097224 */ /* 0x004fc800078e02ff */
[----:B------:R-:W-:-:S06]  /*0190*/  IMAD.HI.U32 R8, R3, R9, R2 ;  /* 0x0000000903087227 */ /* 0x000fcc00078e0002 */
[----:B------:R-:W-:-:S05]  /*01a0*/  IMAD.HI.U32 R9, R8, R7, RZ ;  /* 0x0000000708097227 */ /* 0x000fca00078e00ff */
[----:B------:R-:W-:-:S05]  /*01b0*/  IADD3 R2, PT, PT, -R9, RZ, RZ ;  /* 0x000000ff09027210 */ /* 0x000fca0007ffe1ff */
[----:B------:R-:W-:Y:S02]  /*01c0*/  IMAD R7, R0, R2, R7 ;  /* 0x0000000200077224 */ /* 0x000fe400078e0207 */
[----:B------:R-:W0:Y:S03]  /*01d0*/  LDC.64 R2, c[0x0][0x380] ;  /* 0x0000e000ff027b82 */ /* 0x000e260000000a00 */
[----:B------:R-:W-:-:S13]  /*01e0*/  ISETP.GE.U32.AND P0, PT, R7, R0, PT ;  /* 0x000000000700720c */ /* 0x000fda0003f06070 */
[----:B------:R-:W-:Y:S01]  /*01f0*/  @P0 IMAD.IADD R7, R7, 0x1, -R0 ;  /* 0x0000000107070824 */ /* 0x000fe200078e0a00 */
[----:B------:R-:W-:-:S04]  /*0200*/  @P0 IADD3 R9, PT, PT, R9, 0x1, RZ ;  /* 0x0000000109090810 */ /* 0x000fc80007ffe0ff */
[----:B------:R-:W-:-:S13]  /*0210*/  ISETP.GE.U32.AND P1, PT, R7, R0, PT ;  /* 0x000000000700720c */ /* 0x000fda0003f26070 */
[----:B------:R-:W-:Y:S01]  /*0220*/  @P1 VIADD R9, R9, 0x1 ;  /* 0x0000000109091836 */ /* 0x000fe20000000000 */
[----:B------:R-:W-:-:S04]  /*0230*/  @!P2 LOP3.LUT R9, RZ, R0, RZ, 0x33, !PT ;  /* 0x00000000ff09a212 */ /* 0x000fc800078e33ff */
[----:B------:R-:W-:-:S04]  /*0240*/  IADD3 R4, PT, PT, R6, R9, RZ ;  /* 0x0000000906047210 */ /* 0x000fc80007ffe0ff */
[C---:B------:R-:W-:Y:S02]  /*0250*/  LOP3.LUT R6, R4.reuse, 0x3, RZ, 0xc0, !PT ;  /* 0x0000000304067812 */ /* 0x040fe400078ec0ff */
[----:B------:R-:W-:Y:S02]  /*0260*/  ISETP.GE.U32.AND P1, PT, R4, 0x3, PT ;  /* 0x000000030400780c */ /* 0x000fe40003f26070 */
[----:B------:R-:W-:-:S13]  /*0270*/  ISETP.NE.AND P0, PT, R6, 0x3, PT ;  /* 0x000000030600780c */ /* 0x000fda0003f05270 */
[----:B01----:R-:W-:Y:S05]  /*0280*/  @!P0 BRA `(.L_x_1) ;  /* 0x0000000000308947 */ /* 0x003fea0003800000 */
[----:B------:R-:W0:Y:S01]  /*0290*/  LDC.64 R8, c[0x0][0x380] ;  /* 0x0000e000ff087b82 */ /* 0x000e220000000a00 */
[----:B------:R-:W-:-:S05]  /*02a0*/  VIADD R4, R4, 0x1 ;  /* 0x0000000104047836 */ /* 0x000fca0000000000 */
[----:B------:R-:W-:-:S04]  /*02b0*/  LOP3.LUT R4, R4, 0x3, RZ, 0xc0, !PT ;  /* 0x0000000304047812 */ /* 0x000fc800078ec0ff */
[----:B------:R-:W-:-:S07]  /*02c0*/  IADD3 R4, PT, PT, -R4, RZ, RZ ;  /* 0x000000ff04047210 */ /* 0x000fce0007ffe1ff */
.L_x_2:
[----:B01----:R-:W-:-:S05]  /*02d0*/  IMAD.WIDE R6, R5, 0x4, R8 ;  /* 0x0000000405067825 */ /* 0x003fca00078e0208 */
[----:B------:R-:W2:Y:S01]  /*02e0*/  LDG.E R10, desc[UR4][R6.64] ;  /* 0x00000004060a7981 */ /* 0x000ea2000c1e1900 */
[----:B------:R-:W-:Y:S01]  /*02f0*/  IADD3 R4, PT, PT, R4, 0x1, RZ ;  /* 0x0000000104047810 */ /* 0x000fe20007ffe0ff */
[----:B------:R-:W-:-:S03]  /*0300*/  IMAD.IADD R5, R0, 0x1, R5 ;  /* 0x0000000100057824 */ /* 0x000fc600078e0205 */
[----:B------:R-:W-:Y:S01]  /*0310*/  ISETP.NE.AND P0, PT, R4, RZ, PT ;  /* 0x000000ff0400720c */ /* 0x000fe20003f05270 */
[----:B--2---:R-:W-:-:S05]  /*0320*/  IMAD.SHL.U32 R11, R10, 0x2, RZ ;  /* 0x000000020a0b7824 */ /* 0x004fca00078e00ff */
[----:B------:R1:W-:Y:S07]  /*0330*/  STG.E desc[UR4][R6.64], R11 ;  /* 0x0000000b06007986 */ /* 0x0003ee000c101904 */
[----:B------:R-:W-:Y:S05]  /*0340*/  @P0 BRA `(.L_x_2) ;  /* 0xfffffffc00e00947 */ /* 0x000fea000383ffff */
.L_x_1:
[----:B------:R-:W-:Y:S05]  /*0350*/  BSYNC.RECONVERGENT B0 ;  /* 0x0000000000007941 */ /* 0x000fea0003800200 */
.L_x_0:
[----:B------:R-:W-:Y:S05]  /*0360*/  @!P1 EXIT ;  /* 0x000000000000994d */ /* 0x000fea0003800000 */
.L_x_3:
[----:B0-----:R-:W-:-:S05]  /*0370*/  IMAD.WIDE R12, R5, 0x4, R2 ;  /* 0x00000004050c7825 */ /* 0x001fca00078e0202 */
[----:B------:R-:W2:Y:S01]  /*0380*/  LDG.E R4, desc[UR4][R12.64] ;  /* 0x000000040c047981 */ /* 0x000ea2000c1e1900 */
[----:B-1----:R-:W-:Y:S01]  /*0390*/  IMAD.WIDE R6, R0, 0x4, R12 ;  /* 0x0000000400067825 */ /* 0x002fe200078e020c */
[----:B--2---:R-:W-:-:S05]  /*03a0*/  SHF.L.U32 R15, R4, 0x1, RZ ;  /* 0x00000001040f7819 */ /* 0x004fca00000006ff */
[----:B------:R0:W-:Y:S04]  /*03b0*/  STG.E desc[UR4][R12.64], R15 ;  /* 0x0000000f0c007986 */ /* 0x0001e8000c101904 */
[----:B------:R-:W2:Y:S01]  /*03c0*/  LDG.E R4, desc[UR4][R6.64] ;  /* 0x0000000406047981 */ /* 0x000ea2000c1e1900 */
[----:B------:R-:W-:-:S04]  /*03d0*/  IMAD.WIDE R8, R0, 0x4, R6 ;  /* 0x0000000400087825 */ /* 0x000fc800078e0206 */
[----:B--2---:R-:W-:-:S05]  /*03e0*/  IMAD.SHL.U32 R17, R4, 0x2, RZ ;  /* 0x0000000204117824 */ /* 0x004fca00078e00ff */
[----:B------:R0:W-:Y:S04]  /*03f0*/  STG.E desc[UR4][R6.64], R17 ;  /* 0x0000001106007986 */ /* 0x0001e8000c101904 */
[----:B------:R-:W2:Y:S01]  /*0400*/  LDG.E R4, desc[UR4][R8.64] ;  /* 0x0000000408047981 */ /* 0x000ea2000c1e1900 */
[----:B------:R-:W-:Y:S01]  /*0410*/  IMAD.WIDE R10, R0, 0x4, R8 ;  /* 0x00000004000a7825 */ /* 0x000fe200078e0208 */
[----:B--2---:R-:W-:-:S05]  /*0420*/  SHF.L.U32 R19, R4, 0x1, RZ ;  /* 0x0000000104137819 */ /* 0x004fca00000006ff */
[----:B------:R0:W-:Y:S04]  /*0430*/  STG.E desc[UR4][R8.64], R19 ;  /* 0x0000001308007986 */ /* 0x0001e8000c101904 */
[----:B------:R-:W2:Y:S01]  /*0440*/  LDG.E R4, desc[UR4][R10.64] ;  /* 0x000000040a047981 */ /* 0x000ea2000c1e1900 */
[----:B------:R-:W-:-:S04]  /*0450*/  LEA R5, R0, R5, 0x2 ;  /* 0x0000000500057211 */ /* 0x000fc800078e10ff */
[----:B------:R-:W-:Y:S01]  /*0460*/  ISETP.GE.AND P0, PT, R5, UR6, PT ;  /* 0x0000000605007c0c */ /* 0x000fe2000bf06270 */
[----:B--2---:R-:W-:-:S05]  /*0470*/  IMAD.SHL.U32 R21, R4, 0x2, RZ ;  /* 0x0000000204157824 */ /* 0x004fca00078e00ff */
[----:B------:R0:W-:Y:S07]  /*0480*/  STG.E desc[UR4][R10.64], R21 ;  /* 0x000000150a007986 */ /* 0x0001ee000c101904 */
[----:B------:R-:W-:Y:S05]  /*0490*/  @!P0 BRA `(.L_x_3) ;  /* 0xfffffffc00b48947 */ /* 0x000fea000383ffff */
[----:B------:R-:W-:Y:S05]  /*04a0*/  EXIT ;  /* 0x000000000000794d */ /* 0x000fea0003800000 */
.L_x_4:
[----:B------:R-:W-:-:S00]  /*04b0*/  BRA `(.L_x_4) ;  /* 0xfffffffc00fc7947 */ /* 0x000fc0000383ffff */
[----:B------:R-:W-:-:S00]  /*04c0*/  NOP ;  /* 0x0000000000007918 */ /* 0x000fc00000000000 */
        /* <DEDUP_REMOVED lines=11> */
.L_x_5:


//--------------------- .nv.shared.reserved.0     --------------------------
	.section	.nv.shared.reserved.0,"aw",@nobits
	.weak		__nv_reservedSMEM_offset_0_alias
	.size		__nv_reservedSMEM_offset_0_alias, 0, 64
	.other		__nv_reservedSMEM_offset_0_alias,@"STO_CUDA_RESERVED_SHARED STV_DEFAULT"
__nv_reservedSMEM_offset_0_alias:
	.zero		0
	.zero		64


//--------------------- .nv.constant0._Z9add_basicPii --------------------------
	.section	.nv.constant0._Z9add_basicPii,"a",@progbits
	.sectionflags	@""
	.align	4
.nv.constant0._Z9add_basicPii:
	.zero		908


//--------------------- SYMBOLS --------------------------

	.type		.nv.reservedSmem.offset0,@object
	.size		.nv.reservedSmem.offset0,0x4
